//
// Generated by NVIDIA NVVM Compiler
//
// Compiler Build ID: CL-36424714
// Cuda compilation tools, release 13.0, V13.0.88
// Based on NVVM 20.0.0
//

.version 9.0
.target sm_100
.address_size 64

	// .globl	_Z10sobelNaivePhS_ii
.const .align 4 .b8 sobelX[36] = {255, 255, 255, 255, 0, 0, 0, 0, 1, 0, 0, 0, 254, 255, 255, 255, 0, 0, 0, 0, 2, 0, 0, 0, 255, 255, 255, 255, 0, 0, 0, 0, 1};
.const .align 4 .b8 sobelY[36] = {255, 255, 255, 255, 254, 255, 255, 255, 255, 255, 255, 255, 0, 0, 0, 0, 0, 0, 0, 0, 0, 0, 0, 0, 1, 0, 0, 0, 2, 0, 0, 0, 1};

.visible .entry _Z10sobelNaivePhS_ii(
	.param .u64 .ptr .align 1 _Z10sobelNaivePhS_ii_param_0,
	.param .u64 .ptr .align 1 _Z10sobelNaivePhS_ii_param_1,
	.param .u32 _Z10sobelNaivePhS_ii_param_2,
	.param .u32 _Z10sobelNaivePhS_ii_param_3
)
{
	.reg .pred 	%p<11>;
	.reg .b16 	%rs<2>;
	.reg .b32 	%r<69>;
	.reg .b32 	%f<3>;
	.reg .b64 	%rd<14>;

	ld.param.u64 	%rd2, [_Z10sobelNaivePhS_ii_param_0];
	ld.param.u64 	%rd3, [_Z10sobelNaivePhS_ii_param_1];
	ld.param.u32 	%r3, [_Z10sobelNaivePhS_ii_param_2];
	ld.param.u32 	%r5, [_Z10sobelNaivePhS_ii_param_3];
	cvta.to.global.u64 	%rd1, %rd3;
	mov.u32 	%r6, %ctaid.x;
	mov.u32 	%r7, %ntid.x;
	mov.u32 	%r8, %tid.x;
	mad.lo.s32 	%r1, %r6, %r7, %r8;
	mov.u32 	%r9, %ctaid.y;
	mov.u32 	%r10, %ntid.y;
	mov.u32 	%r11, %tid.y;
	mad.lo.s32 	%r12, %r9, %r10, %r11;
	setp.ge.s32 	%p1, %r1, %r3;
	setp.ge.s32 	%p2, %r12, %r5;
	or.pred  	%p3, %p1, %p2;
	@%p3 bra 	$L__BB0_4;
	setp.ne.s32 	%p4, %r1, 0;
	setp.ne.s32 	%p5, %r12, 0;
	and.pred  	%p6, %p4, %p5;
	add.s32 	%r13, %r3, -1;
	setp.ne.s32 	%p7, %r1, %r13;
	and.pred  	%p8, %p6, %p7;
	add.s32 	%r14, %r5, -1;
	setp.ne.s32 	%p9, %r12, %r14;
	and.pred  	%p10, %p8, %p9;
	@%p10 bra 	$L__BB0_3;
	mad.lo.s32 	%r68, %r3, %r12, %r1;
	cvt.s64.s32 	%rd12, %r68;
	add.s64 	%rd13, %rd1, %rd12;
	mov.b16 	%rs1, 0;
	st.global.u8 	[%rd13], %rs1;
	bra.uni 	$L__BB0_4;
$L__BB0_3:
	add.s32 	%r15, %r12, -1;
	mad.lo.s32 	%r16, %r15, %r3, %r1;
	add.s32 	%r17, %r16, -1;
	cvt.s64.s32 	%rd4, %r17;
	cvta.to.global.u64 	%rd5, %rd2;
	add.s64 	%rd6, %rd5, %rd4;
	ld.global.u8 	%r18, [%rd6];
	ld.const.u32 	%r19, [sobelX];
	mul.lo.s32 	%r20, %r19, %r18;
	ld.const.u32 	%r21, [sobelY];
	mul.lo.s32 	%r22, %r21, %r18;
	ld.global.u8 	%r23, [%rd6+1];
	ld.const.u32 	%r24, [sobelX+4];
	mad.lo.s32 	%r25, %r24, %r23, %r20;
	ld.const.u32 	%r26, [sobelY+4];
	mad.lo.s32 	%r27, %r26, %r23, %r22;
	ld.global.u8 	%r28, [%rd6+2];
	ld.const.u32 	%r29, [sobelX+8];
	mad.lo.s32 	%r30, %r29, %r28, %r25;
	ld.const.u32 	%r31, [sobelY+8];
	mad.lo.s32 	%r32, %r31, %r28, %r27;
	add.s32 	%r33, %r16, %r3;
	cvt.s64.s32 	%rd7, %r3;
	add.s64 	%rd8, %rd6, %rd7;
	ld.global.u8 	%r34, [%rd8];
	ld.const.u32 	%r35, [sobelX+12];
	mad.lo.s32 	%r36, %r35, %r34, %r30;
	ld.const.u32 	%r37, [sobelY+12];
	mad.lo.s32 	%r38, %r37, %r34, %r32;
	cvt.s64.s32 	%rd9, %r33;
	ld.global.u8 	%r39, [%rd8+1];
	ld.const.u32 	%r40, [sobelX+16];
	mad.lo.s32 	%r41, %r40, %r39, %r36;
	ld.const.u32 	%r42, [sobelY+16];
	mad.lo.s32 	%r43, %r42, %r39, %r38;
	ld.global.u8 	%r44, [%rd8+2];
	ld.const.u32 	%r45, [sobelX+20];
	mad.lo.s32 	%r46, %r45, %r44, %r41;
	ld.const.u32 	%r47, [sobelY+20];
	mad.lo.s32 	%r48, %r47, %r44, %r43;
	add.s64 	%rd10, %rd8, %rd7;
	ld.global.u8 	%r49, [%rd10];
	ld.const.u32 	%r50, [sobelX+24];
	mad.lo.s32 	%r51, %r50, %r49, %r46;
	ld.const.u32 	%r52, [sobelY+24];
	mad.lo.s32 	%r53, %r52, %r49, %r48;
	ld.global.u8 	%r54, [%rd10+1];
	ld.const.u32 	%r55, [sobelX+28];
	mad.lo.s32 	%r56, %r55, %r54, %r51;
	ld.const.u32 	%r57, [sobelY+28];
	mad.lo.s32 	%r58, %r57, %r54, %r53;
	ld.global.u8 	%r59, [%rd10+2];
	ld.const.u32 	%r60, [sobelX+32];
	mad.lo.s32 	%r61, %r60, %r59, %r56;
	ld.const.u32 	%r62, [sobelY+32];
	mad.lo.s32 	%r63, %r62, %r59, %r58;
	mul.lo.s32 	%r64, %r61, %r61;
	mad.lo.s32 	%r65, %r63, %r63, %r64;
	cvt.rn.f32.u32 	%f1, %r65;
	sqrt.rn.f32 	%f2, %f1;
	cvt.rzi.s32.f32 	%r66, %f2;
	min.s32 	%r67, %r66, 255;
	add.s64 	%rd11, %rd1, %rd9;
	st.global.u8 	[%rd11], %r67;
$L__BB0_4:
	ret;

}


// ===== COMPILED SASS (sm_100) =====

	.target	sm_100

	.elftype	@"ET_EXEC"


//--------------------- .note.nv.tkinfo           --------------------------
	.section	.note.nv.tkinfo,"",@"SHT_NOTE"
	.sectionflags	@"SHF_NOTE_NV_TKINFO"
	.tkinfo
        /*0018*/ 	.word	0x00000002
        /*0030*/ 	.string	""
        /*0030*/ 	.string	"ptxas"
        /*0030*/ 	.string	"Cuda compilation tools, release 13.0, V13.0.88"
        /*0030*/ 	.string	"Build cuda_13.0.r13.0/compiler.36424714_0"
        /*0030*/ 	.string	"-arch sm_100 -m 64 "



//--------------------- .note.nv.cuinfo           --------------------------
	.section	.note.nv.cuinfo,"",@"SHT_NOTE"
	.sectionflags	@"SHF_NOTE_NV_CUINFO"
        /*0018*/ 	.short	0x0002
        /*001a*/ 	.short	0x0064
        /*001c*/ 	.short	0x0082
	.zero		2


//--------------------- .nv.info                  --------------------------
	.section	.nv.info,"",@"SHT_CUDA_INFO"
	.align	4


	//----- nvinfo : EIATTR_REGCOUNT
	.align		4
        /*0000*/ 	.byte	0x04, 0x2f
        /*0002*/ 	.short	(.L_3 - .L_2)
	.align		4
.L_2:
        /*0004*/ 	.word	index@(_Z10sobelNaivePhS_ii)
        /*0008*/ 	.word	0x0000001a


	//----- nvinfo : EIATTR_FRAME_SIZE
	.align		4
.L_3:
        /*000c*/ 	.byte	0x04, 0x11
        /*000e*/ 	.short	(.L_5 - .L_4)
	.align		4
.L_4:
        /*0010*/ 	.word	index@($__internal_0_$__cuda_sm20_sqrt_rn_f32_slowpath)
        /*0014*/ 	.word	0x00000000


	//----- nvinfo : EIATTR_FRAME_SIZE
	.align		4
.L_5:
        /*0018*/ 	.byte	0x04, 0x11
        /*001a*/ 	.short	(.L_7 - .L_6)
	.align		4
.L_6:
        /*001c*/ 	.word	index@(_Z10sobelNaivePhS_ii)
        /*0020*/ 	.word	0x00000000


	//----- nvinfo : EIATTR_MIN_STACK_SIZE
	.align		4
.L_7:
        /*0024*/ 	.byte	0x04, 0x12
        /*0026*/ 	.short	(.L_9 - .L_8)
	.align		4
.L_8:
        /*0028*/ 	.word	index@(_Z10sobelNaivePhS_ii)
        /*002c*/ 	.word	0x00000000
.L_9:


//--------------------- .nv.compat                --------------------------
	.section	.nv.compat,"",@"SHT_CUDA_COMPAT_INFO"
	.align	4
        /*0000*/ 	.byte	0x02, 0x09, 0x00, 0x00, 0x02, 0x02, 0x01, 0x00, 0x02, 0x05, 0x05, 0x00, 0x03, 0x07, 0x01, 0x01
        /*0010*/ 	.byte	0x02, 0x03, 0x00, 0x00, 0x02, 0x06, 0x01, 0x00, 0x04, 0x0b, 0x08, 0x00, 0x01, 0x00, 0x00, 0x00
        /*0020*/ 	.byte	0x00, 0x00, 0x00, 0x00


//--------------------- .nv.info._Z10sobelNaivePhS_ii --------------------------
	.section	.nv.info._Z10sobelNaivePhS_ii,"",@"SHT_CUDA_INFO"
	.sectionflags	@""
	.align	4


	//----- nvinfo : EIATTR_CUDA_API_VERSION
	.align		4
        /*0000*/ 	.byte	0x04, 0x37
        /*0002*/ 	.short	(.L_11 - .L_10)
.L_10:
        /*0004*/ 	.word	0x00000082


	//----- nvinfo : EIATTR_KPARAM_INFO
	.align		4
.L_11:
        /*0008*/ 	.byte	0x04, 0x17
        /*000a*/ 	.short	(.L_13 - .L_12)
.L_12:
        /*000c*/ 	.word	0x00000000
        /*0010*/ 	.short	0x0003
        /*0012*/ 	.short	0x0014
        /*0014*/ 	.byte	0x00, 0xf0, 0x11, 0x00


	//----- nvinfo : EIATTR_KPARAM_INFO
	.align		4
.L_13:
        /*0018*/ 	.byte	0x04, 0x17
        /*001a*/ 	.short	(.L_15 - .L_14)
.L_14:
        /*001c*/ 	.word	0x00000000
        /*0020*/ 	.short	0x0002
        /*0022*/ 	.short	0x0010
        /*0024*/ 	.byte	0x00, 0xf0, 0x11, 0x00


	//----- nvinfo : EIATTR_KPARAM_INFO
	.align		4
.L_15:
        /*0028*/ 	.byte	0x04, 0x17
        /*002a*/ 	.short	(.L_17 - .L_16)
.L_16:
        /*002c*/ 	.word	0x00000000
        /*0030*/ 	.short	0x0001
        /*0032*/ 	.short	0x0008
        /*0034*/ 	.byte	0x00, 0xf5, 0x21, 0x00


	//----- nvinfo : EIATTR_KPARAM_INFO
	.align		4
.L_17:
        /*0038*/ 	.byte	0x04, 0x17
        /*003a*/ 	.short	(.L_19 - .L_18)
.L_18:
        /*003c*/ 	.word	0x00000000
        /*0040*/ 	.short	0x0000
        /*0042*/ 	.short	0x0000
        /*0044*/ 	.byte	0x00, 0xf5, 0x21, 0x00


	//----- nvinfo : EIATTR_SPARSE_MMA_MASK
	.align		4
.L_19:
        /*0048*/ 	.byte	0x03, 0x50
        /*004a*/ 	.short	0x0000


	//----- nvinfo : EIATTR_MAXREG_COUNT
	.align		4
        /*004c*/ 	.byte	0x03, 0x1b
        /*004e*/ 	.short	0x00ff


	//----- nvinfo : EIATTR_MERCURY_ISA_VERSION
	.align		4
        /*0050*/ 	.byte	0x03, 0x5f
        /*0052*/ 	.short	0x0101


	//----- nvinfo : EIATTR_VRC_CTA_INIT_COUNT
	.align		4
        /*0054*/ 	.byte	0x02, 0x4a
	.zero		1
	.zero		1


	//----- nvinfo : EIATTR_EXIT_INSTR_OFFSETS
	.align		4
        /*0058*/ 	.byte	0x04, 0x1c
        /*005a*/ 	.short	(.L_21 - .L_20)


	//   ....[0]....
.L_20:
        /*005c*/ 	.word	0x000000c0


	//   ....[1]....
        /*0060*/ 	.word	0x00000190


	//   ....[2]....
        /*0064*/ 	.word	0x000005c0


	//----- nvinfo : EIATTR_CRS_STACK_SIZE
	.align		4
.L_21:
        /*0068*/ 	.byte	0x04, 0x1e
        /*006a*/ 	.short	(.L_23 - .L_22)
.L_22:
        /*006c*/ 	.word	0x00000000


	//----- nvinfo : EIATTR_CBANK_PARAM_SIZE
	.align		4
.L_23:
        /*0070*/ 	.byte	0x03, 0x19
        /*0072*/ 	.short	0x0018


	//----- nvinfo : EIATTR_PARAM_CBANK
	.align		4
        /*0074*/ 	.byte	0x04, 0x0a
        /*0076*/ 	.short	(.L_25 - .L_24)
	.align		4
.L_24:
        /*0078*/ 	.word	index@(.nv.constant0._Z10sobelNaivePhS_ii)
        /*007c*/ 	.short	0x0380
        /*007e*/ 	.short	0x0018


	//----- nvinfo : EIATTR_SW_WAR
	.align		4
.L_25:
        /*0080*/ 	.byte	0x04, 0x36
        /*0082*/ 	.short	(.L_27 - .L_26)
.L_26:
        /*0084*/ 	.word	0x00000008
.L_27:


//--------------------- .nv.callgraph             --------------------------
	.section	.nv.callgraph,"",@"SHT_CUDA_CALLGRAPH"
	.align	4
	.sectionentsize	8
	.align		4
        /*0000*/ 	.word	0x00000000
	.align		4
        /*0004*/ 	.word	0xffffffff
	.align		4
        /*0008*/ 	.word	0x00000000
	.align		4
        /*000c*/ 	.word	0xfffffffe
	.align		4
        /*0010*/ 	.word	0x00000000
	.align		4
        /*0014*/ 	.word	0xfffffffd
	.align		4
        /*0018*/ 	.word	0x00000000
	.align		4
        /*001c*/ 	.word	0xfffffffc


//--------------------- .nv.constant3             --------------------------
	.section	.nv.constant3,"a",@progbits
	.align	4
.nv.constant3:
	.type		sobelX,@object
	.size		sobelX,(sobelY - sobelX)
sobelX:
        /*0000*/ 	.byte	0xff, 0xff, 0xff, 0xff, 0x00, 0x00, 0x00, 0x00, 0x01, 0x00, 0x00, 0x00, 0xfe, 0xff, 0xff, 0xff
        /*0010*/ 	.byte	0x00, 0x00, 0x00, 0x00, 0x02, 0x00, 0x00, 0x00, 0xff, 0xff, 0xff, 0xff, 0x00, 0x00, 0x00, 0x00
        /*0020*/ 	.byte	0x01, 0x00, 0x00, 0x00
	.type		sobelY,@object
	.size		sobelY,(.L_1 - sobelY)
sobelY:
        /*0024*/ 	.byte	0xff, 0xff, 0xff, 0xff, 0xfe, 0xff, 0xff, 0xff, 0xff, 0xff, 0xff, 0xff, 0x00, 0x00, 0x00, 0x00
        /*0034*/ 	.byte	0x00, 0x00, 0x00, 0x00, 0x00, 0x00, 0x00, 0x00, 0x01, 0x00, 0x00, 0x00, 0x02, 0x00, 0x00, 0x00
        /*0044*/ 	.byte	0x01, 0x00, 0x00, 0x00
.L_1:


//--------------------- .text._Z10sobelNaivePhS_ii --------------------------
	.section	.text._Z10sobelNaivePhS_ii,"ax",@progbits
	.align	128
        .global         _Z10sobelNaivePhS_ii
        .type           _Z10sobelNaivePhS_ii,@function
        .size           _Z10sobelNaivePhS_ii,(.L_x_5 - _Z10sobelNaivePhS_ii)
        .other          _Z10sobelNaivePhS_ii,@"STO_CUDA_ENTRY STV_DEFAULT"
_Z10sobelNaivePhS_ii:
.text._Z10sobelNaivePhS_ii:
[----:B------:R-:W-:Y:S01]  /*0000*/  LDC R1, c[0x0][0x37c] ;  /* 0x0000df00ff017b82 */ /* 0x000fe20000000800 */
[----:B------:R-:W0:Y:S07]  /*0010*/  S2R R2, SR_TID.Y ;  /* 0x0000000000027919 */ /* 0x000e2e0000002200 */
[----:B------:R-:W1:Y:S01]  /*0020*/  LDC R0, c[0x0][0x360] ;  /* 0x0000d800ff007b82 */ /* 0x000e620000000800 */
[----:B------:R-:W2:Y:S01]  /*0030*/  LDCU.64 UR8, c[0x0][0x390] ;  /* 0x00007200ff0877ac */ /* 0x000ea20008000a00 */
[----:B------:R-:W1:Y:S06]  /*0040*/  S2R R3, SR_TID.X ;  /* 0x0000000000037919 */ /* 0x000e6c0000002100 */
[----:B------:R-:W0:Y:S08]  /*0050*/  S2UR UR5, SR_CTAID.Y ;  /* 0x00000000000579c3 */ /* 0x000e300000002600 */
[----:B------:R-:W0:Y:S08]  /*0060*/  LDC R5, c[0x0][0x364] ;  /* 0x0000d900ff057b82 */ /* 0x000e300000000800 */
[----:B------:R-:W1:Y:S01]  /*0070*/  S2UR UR4, SR_CTAID.X ;  /* 0x00000000000479c3 */ /* 0x000e620000002500 */
[----:B0-----:R-:W-:-:S05]  /*0080*/  IMAD R5, R5, UR5, R2 ;  /* 0x0000000505057c24 */ /* 0x001fca000f8e0202 */
[----:B--2---:R-:W-:Y:S01]  /*0090*/  ISETP.GE.AND P0, PT, R5, UR9, PT ;  /* 0x0000000905007c0c */ /* 0x004fe2000bf06270 */
[----:B-1----:R-:W-:-:S05]  /*00a0*/  IMAD R0, R0, UR4, R3 ;  /* 0x0000000400007c24 */ /* 0x002fca000f8e0203 */
[----:B------:R-:W-:-:S13]  /*00b0*/  ISETP.GE.OR P0, PT, R0, UR8, P0 ;  /* 0x0000000800007c0c */ /* 0x000fda0008706670 */
[----:B------:R-:W-:Y:S05]  /*00c0*/  @P0 EXIT ;  /* 0x000000000000094d */ /* 0x000fea0003800000 */
[----:B------:R-:W-:Y:S01]  /*00d0*/  ISETP.NE.AND P0, PT, R5, RZ, PT ;  /* 0x000000ff0500720c */ /* 0x000fe20003f05270 */
[----:B------:R-:W-:Y:S02]  /*00e0*/  UIADD3 UR4, UPT, UPT, UR8, -0x1, URZ ;  /* 0xffffffff08047890 */ /* 0x000fe4000fffe0ff */
[----:B------:R-:W-:Y:S01]  /*00f0*/  UIADD3 UR5, UPT, UPT, UR9, -0x1, URZ ;  /* 0xffffffff09057890 */ /* 0x000fe2000fffe0ff */
[----:B------:R-:W-:-:S04]  /*0100*/  ISETP.NE.AND P0, PT, R0, RZ, P0 ;  /* 0x000000ff0000720c */ /* 0x000fc80000705270 */
[----:B------:R-:W-:-:S04]  /*0110*/  ISETP.NE.AND P0, PT, R0, UR4, P0 ;  /* 0x0000000400007c0c */ /* 0x000fc80008705270 */
[C---:B------:R-:W-:Y:S02]  /*0120*/  ISETP.NE.AND P0, PT, R5.reuse, UR5, P0 ;  /* 0x0000000505007c0c */ /* 0x040fe40008705270 */
[----:B------:R-:W0:Y:S11]  /*0130*/  LDCU.64 UR4, c[0x0][0x358] ;  /* 0x00006b00ff0477ac */ /* 0x000e360008000a00 */
[----:B------:R-:W1:Y:S01]  /*0140*/  @!P0 LDC.64 R6, c[0x0][0x388] ;  /* 0x0000e200ff068b82 */ /* 0x000e620000000a00 */
[----:B------:R-:W-:-:S05]  /*0150*/  @!P0 IMAD R3, R5, UR8, R0 ;  /* 0x0000000805038c24 */ /* 0x000fca000f8e0200 */
[----:B-1----:R-:W-:-:S04]  /*0160*/  @!P0 IADD3 R2, P1, PT, R3, R6, RZ ;  /* 0x0000000603028210 */ /* 0x002fc80007f3e0ff */
[----:B------:R-:W-:-:S05]  /*0170*/  @!P0 LEA.HI.X.SX32 R3, R3, R7, 0x1, P1 ;  /* 0x0000000703038211 */ /* 0x000fca00008f0eff */
[----:B0-----:R0:W-:Y:S01]  /*0180*/  @!P0 STG.E.U8 desc[UR4][R2.64], RZ ;  /* 0x000000ff02008986 */ /* 0x0011e2000c101104 */
[----:B------:R-:W-:Y:S05]  /*0190*/  @!P0 EXIT ;  /* 0x000000000000894d */ /* 0x000fea0003800000 */
[----:B------:R-:W1:Y:S01]  /*01a0*/  LDCU.64 UR6, c[0x0][0x380] ;  /* 0x00007000ff0677ac */ /* 0x000e620008000a00 */
[----:B------:R-:W-:Y:S01]  /*01b0*/  IADD3 R5, PT, PT, R5, -0x1, RZ ;  /* 0xffffffff05057810 */ /* 0x000fe20007ffe0ff */
[----:B------:R-:W2:Y:S04]  /*01c0*/  LDCU.128 UR12, c[0x3][URZ] ;  /* 0x00c00000ff0c77ac */ /* 0x000ea80008000c00 */
[----:B------:R-:W-:Y:S01]  /*01d0*/  IMAD R0, R5, UR8, R0 ;  /* 0x0000000805007c24 */ /* 0x000fe2000f8e0200 */
[----:B------:R-:W3:Y:S04]  /*01e0*/  LDCU.128 UR24, c[0x3][0x20] ;  /* 0x00c00400ff1877ac */ /* 0x000ee80008000c00 */
[----:B0-----:R-:W-:Y:S01]  /*01f0*/  IADD3 R3, PT, PT, R0, -0x1, RZ ;  /* 0xffffffff00037810 */ /* 0x001fe20007ffe0ff */
[----:B------:R-:W0:Y:S01]  /*0200*/  LDCU.128 UR16, c[0x3][0x30] ;  /* 0x00c00600ff1077ac */ /* 0x000e220008000c00 */
[----:B------:R-:W4:Y:S02]  /*0210*/  LDCU.128 UR20, c[0x3][0x10] ;  /* 0x00c00200ff1477ac */ /* 0x000f240008000c00 */
[----:B-1----:R-:W-:Y:S01]  /*0220*/  IADD3 R2, P0, PT, R3, UR6, RZ ;  /* 0x0000000603027c10 */ /* 0x002fe2000ff1e0ff */
[----:B------:R-:W-:-:S03]  /*0230*/  USHF.R.S32.HI UR6, URZ, 0x1f, UR8 ;  /* 0x0000001fff067899 */ /* 0x000fc60008011408 */
[----:B------:R-:W-:Y:S02]  /*0240*/  LEA.HI.X.SX32 R3, R3, UR7, 0x1, P0 ;  /* 0x0000000703037c11 */ /* 0x000fe400080f0eff */
[----:B------:R-:W-:-:S03]  /*0250*/  IADD3 R4, P0, PT, R2, UR8, RZ ;  /* 0x0000000802047c10 */ /* 0x000fc6000ff1e0ff */
[----:B------:R-:W2:Y:S01]  /*0260*/  LDG.E.U8 R8, desc[UR4][R2.64] ;  /* 0x0000000402087981 */ /* 0x000ea2000c1e1100 */
[----:B------:R-:W-:-:S03]  /*0270*/  IADD3.X R5, PT, PT, R3, UR6, RZ, P0, !PT ;  /* 0x0000000603057c10 */ /* 0x000fc600087fe4ff */
[----:B------:R-:W5:Y:S04]  /*0280*/  LDG.E.U8 R9, desc[UR4][R2.64+0x1] ;  /* 0x0000010402097981 */ /* 0x000f68000c1e1100 */
[----:B------:R2:W4:Y:S01]  /*0290*/  LDG.E.U8 R11, desc[UR4][R2.64+0x2] ;  /* 0x00000204020b7981 */ /* 0x000522000c1e1100 */
[----:B------:R-:W-:-:S03]  /*02a0*/  IADD3 R6, P0, PT, R4, UR8, RZ ;  /* 0x0000000804067c10 */ /* 0x000fc6000ff1e0ff */
[----:B------:R-:W4:Y:S01]  /*02b0*/  LDG.E.U8 R13, desc[UR4][R4.64] ;  /* 0x00000004040d7981 */ /* 0x000f22000c1e1100 */
[----:B------:R-:W-:Y:S01]  /*02c0*/  IADD3.X R7, PT, PT, R5, UR6, RZ, P0, !PT ;  /* 0x0000000605077c10 */ /* 0x000fe200087fe4ff */
[----:B------:R-:W1:Y:S02]  /*02d0*/  LDCU.64 UR6, c[0x3][0x40] ;  /* 0x00c00800ff0677ac */ /* 0x000e640008000a00 */
[----:B------:R-:W4:Y:S04]  /*02e0*/  LDG.E.U8 R15, desc[UR4][R4.64+0x1] ;  /* 0x00000104040f7981 */ /* 0x000f28000c1e1100 */
[----:B------:R-:W4:Y:S04]  /*02f0*/  LDG.E.U8 R17, desc[UR4][R4.64+0x2] ;  /* 0x0000020404117981 */ /* 0x000f28000c1e1100 */
[----:B------:R-:W4:Y:S04]  /*0300*/  LDG.E.U8 R19, desc[UR4][R6.64] ;  /* 0x0000000406137981 */ /* 0x000f28000c1e1100 */
[----:B------:R-:W4:Y:S04]  /*0310*/  LDG.E.U8 R21, desc[UR4][R6.64+0x1] ;  /* 0x0000010406157981 */ /* 0x000f28000c1e1100 */
[----:B------:R-:W4:Y:S01]  /*0320*/  LDG.E.U8 R23, desc[UR4][R6.64+0x2] ;  /* 0x0000020406177981 */ /* 0x000f22000c1e1100 */
[----:B------:R-:W-:Y:S01]  /*0330*/  BSSY.RECONVERGENT B0, `(.L_x_0) ;  /* 0x0000022000007945 */ /* 0x000fe20003800200 */
[----:B--2---:R-:W-:-:S02]  /*0340*/  IMAD R2, R8, UR12, RZ ;  /* 0x0000000c08027c24 */ /* 0x004fc4000f8e02ff */
[----:B---3--:R-:W-:Y:S02]  /*0350*/  IMAD R8, R8, UR25, RZ ;  /* 0x0000001908087c24 */ /* 0x008fe4000f8e02ff */
[C---:B-----5:R-:W-:Y:S02]  /*0360*/  IMAD R2, R9.reuse, UR13, R2 ;  /* 0x0000000d09027c24 */ /* 0x060fe4000f8e0202 */
[----:B------:R-:W-:Y:S02]  /*0370*/  IMAD R8, R9, UR26, R8 ;  /* 0x0000001a09087c24 */ /* 0x000fe4000f8e0208 */
[C---:B----4-:R-:W-:Y:S02]  /*0380*/  IMAD R2, R11.reuse, UR14, R2 ;  /* 0x0000000e0b027c24 */ /* 0x050fe4000f8e0202 */
[----:B------:R-:W-:Y:S02]  /*0390*/  IMAD R8, R11, UR27, R8 ;  /* 0x0000001b0b087c24 */ /* 0x000fe4000f8e0208 */
[----:B------:R-:W-:-:S02]  /*03a0*/  IMAD R2, R13, UR15, R2 ;  /* 0x0000000f0d027c24 */ /* 0x000fc4000f8e0202 */
[----:B0-----:R-:W-:Y:S02]  /*03b0*/  IMAD R8, R13, UR16, R8 ;  /* 0x000000100d087c24 */ /* 0x001fe4000f8e0208 */
[C---:B------:R-:W-:Y:S02]  /*03c0*/  IMAD R2, R15.reuse, UR20, R2 ;  /* 0x000000140f027c24 */ /* 0x040fe4000f8e0202 */
[----:B------:R-:W-:Y:S02]  /*03d0*/  IMAD R8, R15, UR17, R8 ;  /* 0x000000110f087c24 */ /* 0x000fe4000f8e0208 */
[C---:B------:R-:W-:Y:S02]  /*03e0*/  IMAD R2, R17.reuse, UR21, R2 ;  /* 0x0000001511027c24 */ /* 0x040fe4000f8e0202 */
[----:B------:R-:W-:Y:S02]  /*03f0*/  IMAD R8, R17, UR18, R8 ;  /* 0x0000001211087c24 */ /* 0x000fe4000f8e0208 */
[----:B------:R-:W-:-:S02]  /*0400*/  IMAD R2, R19, UR22, R2 ;  /* 0x0000001613027c24 */ /* 0x000fc4000f8e0202 */
[----:B------:R-:W-:Y:S02]  /*0410*/  IMAD R8, R19, UR19, R8 ;  /* 0x0000001313087c24 */ /* 0x000fe4000f8e0208 */
[C---:B------:R-:W-:Y:S02]  /*0420*/  IMAD R2, R21.reuse, UR23, R2 ;  /* 0x0000001715027c24 */ /* 0x040fe4000f8e0202 */
[----:B-1----:R-:W-:Y:S02]  /*0430*/  IMAD R8, R21, UR6, R8 ;  /* 0x0000000615087c24 */ /* 0x002fe4000f8e0208 */
[C---:B------:R-:W-:Y:S02]  /*0440*/  IMAD R2, R23.reuse, UR24, R2 ;  /* 0x0000001817027c24 */ /* 0x040fe4000f8e0202 */
[----:B------:R-:W-:Y:S02]  /*0450*/  IMAD R8, R23, UR7, R8 ;  /* 0x0000000717087c24 */ /* 0x000fe4000f8e0208 */
[----:B------:R-:W-:-:S04]  /*0460*/  IMAD R3, R2, R2, RZ ;  /* 0x0000000202037224 */ /* 0x000fc800078e02ff */
[----:B------:R-:W-:-:S05]  /*0470*/  IMAD R3, R8, R8, R3 ;  /* 0x0000000808037224 */ /* 0x000fca00078e0203 */
[----:B------:R-:W-:-:S04]  /*0480*/  I2FP.F32.U32 R3, R3 ;  /* 0x0000000300037245 */ /* 0x000fc80000201000 */
[----:B------:R-:W-:Y:S01]  /*0490*/  IADD3 R4, PT, PT, R3, -0xd000000, RZ ;  /* 0xf300000003047810 */ /* 0x000fe20007ffe0ff */
[----:B------:R0:W1:Y:S03]  /*04a0*/  MUFU.RSQ R2, R3 ;  /* 0x0000000300027308 */ /* 0x0000660000001400 */
[----:B------:R-:W-:Y:S02]  /*04b0*/  ISETP.GT.U32.AND P0, PT, R4, 0x727fffff, PT ;  /* 0x727fffff0400780c */ /* 0x000fe40003f04070 */
[----:B------:R-:W-:-:S11]  /*04c0*/  IADD3 R4, PT, PT, R0, UR8, RZ ;  /* 0x0000000800047c10 */ /* 0x000fd6000fffe0ff */
[----:B0-----:R-:W-:Y:S05]  /*04d0*/  @!P0 BRA `(.L_x_1) ;  /* 0x00000000000c8947 */ /* 0x001fea0003800000 */
[----:B------:R-:W-:-:S07]  /*04e0*/  MOV R8, 0x500 ;  /* 0x0000050000087802 */ /* 0x000fce0000000f00 */
[----:B-1----:R-:W-:Y:S05]  /*04f0*/  CALL.REL.NOINC `($__internal_0_$__cuda_sm20_sqrt_rn_f32_slowpath) ;  /* 0x0000000000347944 */ /* 0x002fea0003c00000 */
[----:B------:R-:W-:Y:S05]  /*0500*/  BRA `(.L_x_2) ;  /* 0x0000000000107947 */ /* 0x000fea0003800000 */
.L_x_1:
[----:B-1----:R-:W-:Y:S01]  /*0510*/  FMUL.FTZ R0, R3, R2 ;  /* 0x0000000203007220 */ /* 0x002fe20000410000 */
[----:B------:R-:W-:-:S03]  /*0520*/  FMUL.FTZ R2, R2, 0.5 ;  /* 0x3f00000002027820 */ /* 0x000fc60000410000 */
[----:B------:R-:W-:-:S04]  /*0530*/  FFMA R3, -R0, R0, R3 ;  /* 0x0000000000037223 */ /* 0x000fc80000000103 */
[----:B------:R-:W-:-:S07]  /*0540*/  FFMA R0, R3, R2, R0 ;  /* 0x0000000203007223 */ /* 0x000fce0000000000 */
.L_x_2:
[----:B------:R-:W-:Y:S05]  /*0550*/  BSYNC.RECONVERGENT B0 ;  /* 0x0000000000007941 */ /* 0x000fea0003800200 */
.L_x_0:
[----:B------:R-:W0:Y:S01]  /*0560*/  LDCU.64 UR6, c[0x0][0x388] ;  /* 0x00007100ff0677ac */ /* 0x000e220008000a00 */
[----:B------:R-:W1:Y:S02]  /*0570*/  F2I.TRUNC.NTZ R0, R0 ;  /* 0x0000000000007305 */ /* 0x000e64000020f100 */
[----:B-1----:R-:W-:Y:S02]  /*0580*/  VIMNMX R5, PT, PT, R0, 0xff, PT ;  /* 0x000000ff00057848 */ /* 0x002fe40003fe0100 */
[----:B0-----:R-:W-:-:S04]  /*0590*/  IADD3 R2, P0, PT, R4, UR6, RZ ;  /* 0x0000000604027c10 */ /* 0x001fc8000ff1e0ff */
[----:B------:R-:W-:-:S05]  /*05a0*/  LEA.HI.X.SX32 R3, R4, UR7, 0x1, P0 ;  /* 0x0000000704037c11 */ /* 0x000fca00080f0eff */
[----:B------:R-:W-:Y:S01]  /*05b0*/  STG.E.U8 desc[UR4][R2.64], R5 ;  /* 0x0000000502007986 */ /* 0x000fe2000c101104 */
[----:B------:R-:W-:Y:S05]  /*05c0*/  EXIT ;  /* 0x000000000000794d */ /* 0x000fea0003800000 */
        .weak           $__internal_0_$__cuda_sm20_sqrt_rn_f32_slowpath
        .type           $__internal_0_$__cuda_sm20_sqrt_rn_f32_slowpath,@function
        .size           $__internal_0_$__cuda_sm20_sqrt_rn_f32_slowpath,(.L_x_5 - $__internal_0_$__cuda_sm20_sqrt_rn_f32_slowpath)
$__internal_0_$__cuda_sm20_sqrt_rn_f32_slowpath:
[----:B------:R-:W-:-:S13]  /*05d0*/  LOP3.LUT P0, RZ, R3, 0x7fffffff, RZ, 0xc0, !PT ;  /* 0x7fffffff03ff7812 */ /* 0x000fda000780c0ff */
[----:B------:R-:W-:Y:S05]  /*05e0*/  @!P0 BRA `(.L_x_3) ;  /* 0x0000000000448947 */ /* 0x000fea0003800000 */
[----:B------:R-:W-:Y:S02]  /*05f0*/  FSETP.GEU.FTZ.AND P0, PT, R3, RZ, PT ;  /* 0x000000ff0300720b */ /* 0x000fe40003f1e000 */
[----:B------:R-:W-:-:S11]  /*0600*/  MOV R0, R3 ;  /* 0x0000000300007202 */ /* 0x000fd60000000f00 */
[----:B------:R-:W-:Y:S01]  /*0610*/  @!P0 MOV R3, 0x7fffffff ;  /* 0x7fffffff00038802 */ /* 0x000fe20000000f00 */
[----:B------:R-:W-:Y:S06]  /*0620*/  @!P0 BRA `(.L_x_3) ;  /* 0x0000000000348947 */ /* 0x000fec0003800000 */
[----:B------:R-:W-:-:S13]  /*0630*/  FSETP.GTU.FTZ.AND P0, PT, |R0|, +INF , PT ;  /* 0x7f8000000000780b */ /* 0x000fda0003f1c200 */
[----:B------:R-:W-:Y:S01]  /*0640*/  @P0 FADD.FTZ R3, R0, 1 ;  /* 0x3f80000000030421 */ /* 0x000fe20000010000 */
[----:B------:R-:W-:Y:S06]  /*0650*/  @P0 BRA `(.L_x_3) ;  /* 0x0000000000280947 */ /* 0x000fec0003800000 */
[----:B------:R-:W-:-:S13]  /*0660*/  FSETP.NEU.FTZ.AND P0, PT, |R0|, +INF , PT ;  /* 0x7f8000000000780b */ /* 0x000fda0003f1d200 */
[----:B------:R-:W-:-:S04]  /*0670*/  @P0 FFMA R2, R0, 1.84467440737095516160e+19, RZ ;  /* 0x5f80000000020823 */ /* 0x000fc800000000ff */
[----:B------:R-:W0:Y:S02]  /*0680*/  @P0 MUFU.RSQ R3, R2 ;  /* 0x0000000200030308 */ /* 0x000e240000001400 */
[----:B0-----:R-:W-:Y:S01]  /*0690*/  @P0 FMUL.FTZ R5, R2, R3 ;  /* 0x0000000302050220 */ /* 0x001fe20000410000 */
[----:B------:R-:W-:Y:S01]  /*06a0*/  @P0 FMUL.FTZ R7, R3, 0.5 ;  /* 0x3f00000003070820 */ /* 0x000fe20000410000 */
[----:B------:R-:W-:Y:S02]  /*06b0*/  @!P0 MOV R3, R0 ;  /* 0x0000000000038202 */ /* 0x000fe40000000f00 */
[----:B------:R-:W-:-:S04]  /*06c0*/  @P0 FADD.FTZ R6, -R5, -RZ ;  /* 0x800000ff05060221 */ /* 0x000fc80000010100 */
[----:B------:R-:W-:-:S04]  /*06d0*/  @P0 FFMA R6, R5, R6, R2 ;  /* 0x0000000605060223 */ /* 0x000fc80000000002 */
[----:B------:R-:W-:-:S04]  /*06e0*/  @P0 FFMA R6, R6, R7, R5 ;  /* 0x0000000706060223 */ /* 0x000fc80000000005 */
[----:B------:R-:W-:-:S07]  /*06f0*/  @P0 FMUL.FTZ R3, R6, 2.3283064365386962891e-10 ;  /* 0x2f80000006030820 */ /* 0x000fce0000410000 */
.L_x_3:
[----:B------:R-:W-:Y:S01]  /*0700*/  MOV R0, R3 ;  /* 0x0000000300007202 */ /* 0x000fe20000000f00 */
[----:B------:R-:W-:Y:S01]  /*0710*/  HFMA2 R3, -RZ, RZ, 0, 0 ;  /* 0x00000000ff037431 */ /* 0x000fe200000001ff */
[----:B------:R-:W-:-:S04]  /*0720*/  MOV R2, R8 ;  /* 0x0000000800027202 */ /* 0x000fc80000000f00 */
[----:B------:R-:W-:Y:S05]  /*0730*/  RET.REL.NODEC R2 `(_Z10sobelNaivePhS_ii) ;  /* 0xfffffff802307950 */ /* 0x000fea0003c3ffff */
.L_x_4:
[----:B------:R-:W-:-:S00]  /*0740*/  BRA `(.L_x_4) ;  /* 0xfffffffc00fc7947 */ /* 0x000fc0000383ffff */
[----:B------:R-:W-:-:S00]  /*0750*/  NOP ;  /* 0x0000000000007918 */ /* 0x000fc00000000000 */
        /* <DEDUP_REMOVED lines=10> */
.L_x_5:


//--------------------- .nv.shared.reserved.0     --------------------------
	.section	.nv.shared.reserved.0,"aw",@nobits
	.weak		__nv_reservedSMEM_offset_0_alias
	.size		__nv_reservedSMEM_offset_0_alias, 0, 64
	.other		__nv_reservedSMEM_offset_0_alias,@"STO_CUDA_RESERVED_SHARED STV_DEFAULT"
__nv_reservedSMEM_offset_0_alias:
	.zero		0
	.zero		64


//--------------------- .nv.constant0._Z10sobelNaivePhS_ii --------------------------
	.section	.nv.constant0._Z10sobelNaivePhS_ii,"a",@progbits
	.sectionflags	@""
	.align	4
.nv.constant0._Z10sobelNaivePhS_ii:
	.zero		920


//--------------------- SYMBOLS --------------------------

	.type		.nv.reservedSmem.offset0,@object
	.size		.nv.reservedSmem.offset0,0x4
